//
// Generated by NVIDIA NVVM Compiler
//
// Compiler Build ID: CL-36424714
// Cuda compilation tools, release 13.0, V13.0.88
// Based on NVVM 20.0.0
//

.version 9.0
.target sm_100
.address_size 64

	// .globl	_Z9vectorAddPiS_S_

.visible .entry _Z9vectorAddPiS_S_(
	.param .u64 .ptr .align 1 _Z9vectorAddPiS_S__param_0,
	.param .u64 .ptr .align 1 _Z9vectorAddPiS_S__param_1,
	.param .u64 .ptr .align 1 _Z9vectorAddPiS_S__param_2
)
{
	.reg .b32 	%r<5>;
	.reg .b64 	%rd<11>;

	ld.param.u64 	%rd1, [_Z9vectorAddPiS_S__param_0];
	ld.param.u64 	%rd2, [_Z9vectorAddPiS_S__param_1];
	ld.param.u64 	%rd3, [_Z9vectorAddPiS_S__param_2];
	cvta.to.global.u64 	%rd4, %rd3;
	cvta.to.global.u64 	%rd5, %rd2;
	cvta.to.global.u64 	%rd6, %rd1;
	mov.u32 	%r1, %tid.x;
	mul.wide.u32 	%rd7, %r1, 4;
	add.s64 	%rd8, %rd6, %rd7;
	ld.global.u32 	%r2, [%rd8];
	add.s64 	%rd9, %rd5, %rd7;
	ld.global.u32 	%r3, [%rd9];
	add.s32 	%r4, %r3, %r2;
	add.s64 	%rd10, %rd4, %rd7;
	st.global.u32 	[%rd10], %r4;
	ret;

}


// ===== COMPILED SASS (sm_100) =====

	.target	sm_100

	.elftype	@"ET_EXEC"


//--------------------- .note.nv.tkinfo           --------------------------
	.section	.note.nv.tkinfo,"",@"SHT_NOTE"
	.sectionflags	@"SHF_NOTE_NV_TKINFO"
	.tkinfo
        /*0018*/ 	.word	0x00000002
        /*0030*/ 	.string	""
        /*0030*/ 	.string	"ptxas"
        /*0030*/ 	.string	"Cuda compilation tools, release 13.0, V13.0.88"
        /*0030*/ 	.string	"Build cuda_13.0.r13.0/compiler.36424714_0"
        /*0030*/ 	.string	"-arch sm_100 -m 64 "



//--------------------- .note.nv.cuinfo           --------------------------
	.section	.note.nv.cuinfo,"",@"SHT_NOTE"
	.sectionflags	@"SHF_NOTE_NV_CUINFO"
        /*0018*/ 	.short	0x0002
        /*001a*/ 	.short	0x0064
        /*001c*/ 	.short	0x0082
	.zero		2


//--------------------- .nv.info                  --------------------------
	.section	.nv.info,"",@"SHT_CUDA_INFO"
	.align	4


	//----- nvinfo : EIATTR_REGCOUNT
	.align		4
        /*0000*/ 	.byte	0x04, 0x2f
        /*0002*/ 	.short	(.L_1 - .L_0)
	.align		4
.L_0:
        /*0004*/ 	.word	index@(_Z9vectorAddPiS_S_)
        /*0008*/ 	.word	0x0000000c


	//----- nvinfo : EIATTR_FRAME_SIZE
	.align		4
.L_1:
        /*000c*/ 	.byte	0x04, 0x11
        /*000e*/ 	.short	(.L_3 - .L_2)
	.align		4
.L_2:
        /*0010*/ 	.word	index@(_Z9vectorAddPiS_S_)
        /*0014*/ 	.word	0x00000000


	//----- nvinfo : EIATTR_MIN_STACK_SIZE
	.align		4
.L_3:
        /*0018*/ 	.byte	0x04, 0x12
        /*001a*/ 	.short	(.L_5 - .L_4)
	.align		4
.L_4:
        /*001c*/ 	.word	index@(_Z9vectorAddPiS_S_)
        /*0020*/ 	.word	0x00000000
.L_5:


//--------------------- .nv.compat                --------------------------
	.section	.nv.compat,"",@"SHT_CUDA_COMPAT_INFO"
	.align	4
        /*0000*/ 	.byte	0x02, 0x09, 0x00, 0x00, 0x02, 0x02, 0x01, 0x00, 0x02, 0x05, 0x05, 0x00, 0x03, 0x07, 0x01, 0x01
        /*0010*/ 	.byte	0x02, 0x03, 0x00, 0x00, 0x02, 0x06, 0x01, 0x00, 0x04, 0x0b, 0x08, 0x00, 0x09, 0x00, 0x00, 0x00
        /*0020*/ 	.byte	0x00, 0x00, 0x00, 0x00


//--------------------- .nv.info._Z9vectorAddPiS_S_ --------------------------
	.section	.nv.info._Z9vectorAddPiS_S_,"",@"SHT_CUDA_INFO"
	.sectionflags	@""
	.align	4


	//----- nvinfo : EIATTR_CUDA_API_VERSION
	.align		4
        /*0000*/ 	.byte	0x04, 0x37
        /*0002*/ 	.short	(.L_7 - .L_6)
.L_6:
        /*0004*/ 	.word	0x00000082


	//----- nvinfo : EIATTR_KPARAM_INFO
	.align		4
.L_7:
        /*0008*/ 	.byte	0x04, 0x17
        /*000a*/ 	.short	(.L_9 - .L_8)
.L_8:
        /*000c*/ 	.word	0x00000000
        /*0010*/ 	.short	0x0002
        /*0012*/ 	.short	0x0010
        /*0014*/ 	.byte	0x00, 0xf5, 0x21, 0x00


	//----- nvinfo : EIATTR_KPARAM_INFO
	.align		4
.L_9:
        /*0018*/ 	.byte	0x04, 0x17
        /*001a*/ 	.short	(.L_11 - .L_10)
.L_10:
        /*001c*/ 	.word	0x00000000
        /*0020*/ 	.short	0x0001
        /*0022*/ 	.short	0x0008
        /*0024*/ 	.byte	0x00, 0xf5, 0x21, 0x00


	//----- nvinfo : EIATTR_KPARAM_INFO
	.align		4
.L_11:
        /*0028*/ 	.byte	0x04, 0x17
        /*002a*/ 	.short	(.L_13 - .L_12)
.L_12:
        /*002c*/ 	.word	0x00000000
        /*0030*/ 	.short	0x0000
        /*0032*/ 	.short	0x0000
        /*0034*/ 	.byte	0x00, 0xf5, 0x21, 0x00


	//----- nvinfo : EIATTR_SPARSE_MMA_MASK
	.align		4
.L_13:
        /*0038*/ 	.byte	0x03, 0x50
        /*003a*/ 	.short	0x0000


	//----- nvinfo : EIATTR_MAXREG_COUNT
	.align		4
        /*003c*/ 	.byte	0x03, 0x1b
        /*003e*/ 	.short	0x00ff


	//----- nvinfo : EIATTR_MERCURY_ISA_VERSION
	.align		4
        /*0040*/ 	.byte	0x03, 0x5f
        /*0042*/ 	.short	0x0101


	//----- nvinfo : EIATTR_VRC_CTA_INIT_COUNT
	.align		4
        /*0044*/ 	.byte	0x02, 0x4a
	.zero		1
	.zero		1


	//----- nvinfo : EIATTR_EXIT_INSTR_OFFSETS
	.align		4
        /*0048*/ 	.byte	0x04, 0x1c
        /*004a*/ 	.short	(.L_15 - .L_14)


	//   ....[0]....
.L_14:
        /*004c*/ 	.word	0x000000d0


	//----- nvinfo : EIATTR_CBANK_PARAM_SIZE
	.align		4
.L_15:
        /*0050*/ 	.byte	0x03, 0x19
        /*0052*/ 	.short	0x0018


	//----- nvinfo : EIATTR_PARAM_CBANK
	.align		4
        /*0054*/ 	.byte	0x04, 0x0a
        /*0056*/ 	.short	(.L_17 - .L_16)
	.align		4
.L_16:
        /*0058*/ 	.word	index@(.nv.constant0._Z9vectorAddPiS_S_)
        /*005c*/ 	.short	0x0380
        /*005e*/ 	.short	0x0018


	//----- nvinfo : EIATTR_SW_WAR
	.align		4
.L_17:
        /*0060*/ 	.byte	0x04, 0x36
        /*0062*/ 	.short	(.L_19 - .L_18)
.L_18:
        /*0064*/ 	.word	0x00000008
.L_19:


//--------------------- .nv.callgraph             --------------------------
	.section	.nv.callgraph,"",@"SHT_CUDA_CALLGRAPH"
	.align	4
	.sectionentsize	8
	.align		4
        /*0000*/ 	.word	0x00000000
	.align		4
        /*0004*/ 	.word	0xffffffff
	.align		4
        /*0008*/ 	.word	0x00000000
	.align		4
        /*000c*/ 	.word	0xfffffffe
	.align		4
        /*0010*/ 	.word	0x00000000
	.align		4
        /*0014*/ 	.word	0xfffffffd
	.align		4
        /*0018*/ 	.word	0x00000000
	.align		4
        /*001c*/ 	.word	0xfffffffc


//--------------------- .text._Z9vectorAddPiS_S_  --------------------------
	.section	.text._Z9vectorAddPiS_S_,"ax",@progbits
	.align	128
        .global         _Z9vectorAddPiS_S_
        .type           _Z9vectorAddPiS_S_,@function
        .size           _Z9vectorAddPiS_S_,(.L_x_1 - _Z9vectorAddPiS_S_)
        .other          _Z9vectorAddPiS_S_,@"STO_CUDA_ENTRY STV_DEFAULT"
_Z9vectorAddPiS_S_:
.text._Z9vectorAddPiS_S_:
[----:B------:R-:W-:Y:S01]  /*0000*/  LDC R1, c[0x0][0x37c] ;  /* 0x0000df00ff017b82 */ /* 0x000fe20000000800 */
[----:B------:R-:W0:Y:S07]  /*0010*/  S2R R9, SR_TID.X ;  /* 0x0000000000097919 */ /* 0x000e2e0000002100 */
[----:B------:R-:W0:Y:S01]  /*0020*/  LDC.64 R2, c[0x0][0x380] ;  /* 0x0000e000ff027b82 */ /* 0x000e220000000a00 */
[----:B------:R-:W1:Y:S07]  /*0030*/  LDCU.64 UR4, c[0x0][0x358] ;  /* 0x00006b00ff0477ac */ /* 0x000e6e0008000a00 */
[----:B------:R-:W2:Y:S08]  /*0040*/  LDC.64 R4, c[0x0][0x388] ;  /* 0x0000e200ff047b82 */ /* 0x000eb00000000a00 */
[----:B------:R-:W3:Y:S01]  /*0050*/  LDC.64 R6, c[0x0][0x390] ;  /* 0x0000e400ff067b82 */ /* 0x000ee20000000a00 */
[----:B0-----:R-:W-:-:S04]  /*0060*/  IMAD.WIDE.U32 R2, R9, 0x4, R2 ;  /* 0x0000000409027825 */ /* 0x001fc800078e0002 */
[C---:B--2---:R-:W-:Y:S02]  /*0070*/  IMAD.WIDE.U32 R4, R9.reuse, 0x4, R4 ;  /* 0x0000000409047825 */ /* 0x044fe400078e0004 */
[----:B-1----:R-:W2:Y:S04]  /*0080*/  LDG.E R2, desc[UR4][R2.64] ;  /* 0x0000000402027981 */ /* 0x002ea8000c1e1900 */
[----:B------:R-:W2:Y:S01]  /*0090*/  LDG.E R5, desc[UR4][R4.64] ;  /* 0x0000000404057981 */ /* 0x000ea2000c1e1900 */
[----:B---3--:R-:W-:Y:S01]  /*00a0*/  IMAD.WIDE.U32 R6, R9, 0x4, R6 ;  /* 0x0000000409067825 */ /* 0x008fe200078e0006 */
[----:B--2---:R-:W-:-:S05]  /*00b0*/  IADD3 R9, PT, PT, R2, R5, RZ ;  /* 0x0000000502097210 */ /* 0x004fca0007ffe0ff */
[----:B------:R-:W-:Y:S01]  /*00c0*/  STG.E desc[UR4][R6.64], R9 ;  /* 0x0000000906007986 */ /* 0x000fe2000c101904 */
[----:B------:R-:W-:Y:S05]  /*00d0*/  EXIT ;  /* 0x000000000000794d */ /* 0x000fea0003800000 */
.L_x_0:
[----:B------:R-:W-:-:S00]  /*00e0*/  BRA `(.L_x_0) ;  /* 0xfffffffc00fc7947 */ /* 0x000fc0000383ffff */
[----:B------:R-:W-:-:S00]  /*00f0*/  NOP ;  /* 0x0000000000007918 */ /* 0x000fc00000000000 */
        /* <DEDUP_REMOVED lines=8> */
.L_x_1:


//--------------------- .nv.shared.reserved.0     --------------------------
	.section	.nv.shared.reserved.0,"aw",@nobits
	.weak		__nv_reservedSMEM_offset_0_alias
	.size		__nv_reservedSMEM_offset_0_alias, 0, 64
	.other		__nv_reservedSMEM_offset_0_alias,@"STO_CUDA_RESERVED_SHARED STV_DEFAULT"
__nv_reservedSMEM_offset_0_alias:
	.zero		0
	.zero		64


//--------------------- .nv.constant0._Z9vectorAddPiS_S_ --------------------------
	.section	.nv.constant0._Z9vectorAddPiS_S_,"a",@progbits
	.sectionflags	@""
	.align	4
.nv.constant0._Z9vectorAddPiS_S_:
	.zero		920


//--------------------- SYMBOLS --------------------------

	.type		.nv.reservedSmem.offset0,@object
	.size		.nv.reservedSmem.offset0,0x4
